//
// Generated by NVIDIA NVVM Compiler
//
// Compiler Build ID: CL-36424714
// Cuda compilation tools, release 13.0, V13.0.88
// Based on NVVM 20.0.0
//

.version 9.0
.target sm_100
.address_size 64

	// .globl	_Z6RunGPUf
.extern .func  (.param .b32 func_retval0) vprintf
(
	.param .b64 vprintf_param_0,
	.param .b64 vprintf_param_1
)
;
.global .align 1 .b8 $str[46] = {84, 104, 105, 115, 32, 102, 117, 110, 99, 116, 105, 111, 110, 32, 109, 97, 121, 32, 111, 110, 108, 121, 32, 98, 101, 32, 99, 97, 108, 108, 101, 100, 32, 102, 114, 111, 109, 32, 100, 101, 118, 105, 99, 101, 10};
.global .align 1 .b8 $str$1[21] = {104, 111, 115, 116, 32, 38, 32, 100, 101, 118, 105, 99, 101, 32, 112, 114, 105, 110, 116, 10};
.global .align 1 .b8 $str$2[4] = {37, 102, 10};

.visible .entry _Z6RunGPUf(
	.param .f32 _Z6RunGPUf_param_0
)
{
	.local .align 8 .b8 	__local_depot0[8];
	.reg .b64 	%SP;
	.reg .b64 	%SPL;
	.reg .b32 	%r<7>;
	.reg .b32 	%f<3>;
	.reg .b64 	%rd<9>;
	.reg .b64 	%fd<2>;

	mov.u64 	%SPL, __local_depot0;
	cvta.local.u64 	%SP, %SPL;
	ld.param.f32 	%f1, [_Z6RunGPUf_param_0];
	add.u64 	%rd1, %SP, 0;
	add.u64 	%rd2, %SPL, 0;
	mov.u64 	%rd3, $str;
	cvta.global.u64 	%rd4, %rd3;
	{ // callseq 0, 0
	.param .b64 param0;
	st.param.b64 	[param0], %rd4;
	.param .b64 param1;
	st.param.b64 	[param1], 0;
	.param .b32 retval0;
	call.uni (retval0), 
	vprintf, 
	(
	param0, 
	param1
	);
	ld.param.b32 	%r1, [retval0];
	} // callseq 0
	mov.u64 	%rd5, $str$1;
	cvta.global.u64 	%rd6, %rd5;
	{ // callseq 1, 0
	.param .b64 param0;
	st.param.b64 	[param0], %rd6;
	.param .b64 param1;
	st.param.b64 	[param1], 0;
	.param .b32 retval0;
	call.uni (retval0), 
	vprintf, 
	(
	param0, 
	param1
	);
	ld.param.b32 	%r3, [retval0];
	} // callseq 1
	mul.f32 	%f2, %f1, %f1;
	cvt.f64.f32 	%fd1, %f2;
	st.local.f64 	[%rd2], %fd1;
	mov.u64 	%rd7, $str$2;
	cvta.global.u64 	%rd8, %rd7;
	{ // callseq 2, 0
	.param .b64 param0;
	st.param.b64 	[param0], %rd8;
	.param .b64 param1;
	st.param.b64 	[param1], %rd1;
	.param .b32 retval0;
	call.uni (retval0), 
	vprintf, 
	(
	param0, 
	param1
	);
	ld.param.b32 	%r5, [retval0];
	} // callseq 2
	ret;

}


// ===== COMPILED SASS (sm_100) =====

	.target	sm_100

	.elftype	@"ET_EXEC"


//--------------------- .note.nv.tkinfo           --------------------------
	.section	.note.nv.tkinfo,"",@"SHT_NOTE"
	.sectionflags	@"SHF_NOTE_NV_TKINFO"
	.tkinfo
        /*0018*/ 	.word	0x00000002
        /*0030*/ 	.string	""
        /*0030*/ 	.string	"ptxas"
        /*0030*/ 	.string	"Cuda compilation tools, release 13.0, V13.0.88"
        /*0030*/ 	.string	"Build cuda_13.0.r13.0/compiler.36424714_0"
        /*0030*/ 	.string	"-arch sm_100 -m 64 "



//--------------------- .note.nv.cuinfo           --------------------------
	.section	.note.nv.cuinfo,"",@"SHT_NOTE"
	.sectionflags	@"SHF_NOTE_NV_CUINFO"
        /*0018*/ 	.short	0x0002
        /*001a*/ 	.short	0x0064
        /*001c*/ 	.short	0x0082
	.zero		2


//--------------------- .nv.info                  --------------------------
	.section	.nv.info,"",@"SHT_CUDA_INFO"
	.align	4


	//----- nvinfo : EIATTR_REGCOUNT
	.align		4
        /*0000*/ 	.byte	0x04, 0x2f
        /*0002*/ 	.short	(.L_4 - .L_3)
	.align		4
.L_3:
        /*0004*/ 	.word	index@(_Z6RunGPUf)
        /*0008*/ 	.word	0x00000018


	//----- nvinfo : EIATTR_FRAME_SIZE
	.align		4
.L_4:
        /*000c*/ 	.byte	0x04, 0x11
        /*000e*/ 	.short	(.L_6 - .L_5)
	.align		4
.L_5:
        /*0010*/ 	.word	index@(_Z6RunGPUf)
        /*0014*/ 	.word	0x00000008


	//----- nvinfo : EIATTR_MIN_STACK_SIZE
	.align		4
.L_6:
        /*0018*/ 	.byte	0x04, 0x12
        /*001a*/ 	.short	(.L_8 - .L_7)
	.align		4
.L_7:
        /*001c*/ 	.word	index@(_Z6RunGPUf)
        /*0020*/ 	.word	0x00000008
.L_8:


//--------------------- .nv.compat                --------------------------
	.section	.nv.compat,"",@"SHT_CUDA_COMPAT_INFO"
	.align	4
        /*0000*/ 	.byte	0x02, 0x09, 0x00, 0x00, 0x02, 0x02, 0x01, 0x00, 0x02, 0x05, 0x05, 0x00, 0x03, 0x07, 0x01, 0x01
        /*0010*/ 	.byte	0x02, 0x03, 0x00, 0x00, 0x02, 0x06, 0x01, 0x00, 0x04, 0x0b, 0x08, 0x00, 0x09, 0x00, 0x00, 0x00
        /*0020*/ 	.byte	0x00, 0x00, 0x00, 0x00


//--------------------- .nv.info._Z6RunGPUf       --------------------------
	.section	.nv.info._Z6RunGPUf,"",@"SHT_CUDA_INFO"
	.sectionflags	@""
	.align	4


	//----- nvinfo : EIATTR_CUDA_API_VERSION
	.align		4
        /*0000*/ 	.byte	0x04, 0x37
        /*0002*/ 	.short	(.L_10 - .L_9)
.L_9:
        /*0004*/ 	.word	0x00000082


	//----- nvinfo : EIATTR_KPARAM_INFO
	.align		4
.L_10:
        /*0008*/ 	.byte	0x04, 0x17
        /*000a*/ 	.short	(.L_12 - .L_11)
.L_11:
        /*000c*/ 	.word	0x00000000
        /*0010*/ 	.short	0x0000
        /*0012*/ 	.short	0x0000
        /*0014*/ 	.byte	0x00, 0xf0, 0x11, 0x00


	//----- nvinfo : EIATTR_SPARSE_MMA_MASK
	.align		4
.L_12:
        /*0018*/ 	.byte	0x03, 0x50
        /*001a*/ 	.short	0x0000


	//----- nvinfo : EIATTR_MAXREG_COUNT
	.align		4
        /*001c*/ 	.byte	0x03, 0x1b
        /*001e*/ 	.short	0x00ff


	//----- nvinfo : EIATTR_EXTERNS
	.align		4
        /*0020*/ 	.byte	0x04, 0x0f
        /*0022*/ 	.short	(.L_14 - .L_13)


	//   ....[0]....
	.align		4
.L_13:
        /*0024*/ 	.word	index@(vprintf)


	//----- nvinfo : EIATTR_MERCURY_ISA_VERSION
	.align		4
.L_14:
        /*0028*/ 	.byte	0x03, 0x5f
        /*002a*/ 	.short	0x0101


	//----- nvinfo : EIATTR_VRC_CTA_INIT_COUNT
	.align		4
        /*002c*/ 	.byte	0x02, 0x4a
	.zero		1
	.zero		1


	//----- nvinfo : EIATTR_SYSCALL_OFFSETS
	.align		4
        /*0030*/ 	.byte	0x04, 0x46
        /*0032*/ 	.short	(.L_16 - .L_15)


	//   ....[0]....
.L_15:
        /*0034*/ 	.word	0x000000d0


	//   ....[1]....
        /*0038*/ 	.word	0x00000140


	//   ....[2]....
        /*003c*/ 	.word	0x00000200


	//----- nvinfo : EIATTR_EXIT_INSTR_OFFSETS
	.align		4
.L_16:
        /*0040*/ 	.byte	0x04, 0x1c
        /*0042*/ 	.short	(.L_18 - .L_17)


	//   ....[0]....
.L_17:
        /*0044*/ 	.word	0x00000210


	//----- nvinfo : EIATTR_CBANK_PARAM_SIZE
	.align		4
.L_18:
        /*0048*/ 	.byte	0x03, 0x19
        /*004a*/ 	.short	0x0004


	//----- nvinfo : EIATTR_PARAM_CBANK
	.align		4
        /*004c*/ 	.byte	0x04, 0x0a
        /*004e*/ 	.short	(.L_20 - .L_19)
	.align		4
.L_19:
        /*0050*/ 	.word	index@(.nv.constant0._Z6RunGPUf)
        /*0054*/ 	.short	0x0380
        /*0056*/ 	.short	0x0004


	//----- nvinfo : EIATTR_SW_WAR
	.align		4
.L_20:
        /*0058*/ 	.byte	0x04, 0x36
        /*005a*/ 	.short	(.L_22 - .L_21)
.L_21:
        /*005c*/ 	.word	0x00000008
.L_22:


//--------------------- .nv.callgraph             --------------------------
	.section	.nv.callgraph,"",@"SHT_CUDA_CALLGRAPH"
	.align	4
	.sectionentsize	8
	.align		4
        /*0000*/ 	.word	0x00000000
	.align		4
        /*0004*/ 	.word	0xffffffff
	.align		4
        /*0008*/ 	.word	index@(_Z6RunGPUf)
	.align		4
        /*000c*/ 	.word	index@(vprintf)
	.align		4
        /*0010*/ 	.word	0x00000000
	.align		4
        /*0014*/ 	.word	0xfffffffe
	.align		4
        /*0018*/ 	.word	0x00000000
	.align		4
        /*001c*/ 	.word	0xfffffffd
	.align		4
        /*0020*/ 	.word	0x00000000
	.align		4
        /*0024*/ 	.word	0xfffffffc


//--------------------- .nv.constant4             --------------------------
	.section	.nv.constant4,"a",@progbits
	.align	8
	.align		8
.nv.constant4:
        /*0000*/ 	.dword	vprintf
	.align		8
        /*0008*/ 	.dword	$str
	.align		8
        /*0010*/ 	.dword	$str$1
	.align		8
        /*0018*/ 	.dword	$str$2


//--------------------- .text._Z6RunGPUf          --------------------------
	.section	.text._Z6RunGPUf,"ax",@progbits
	.align	128
        .global         _Z6RunGPUf
        .type           _Z6RunGPUf,@function
        .size           _Z6RunGPUf,(.L_x_4 - _Z6RunGPUf)
        .other          _Z6RunGPUf,@"STO_CUDA_ENTRY STV_DEFAULT"
_Z6RunGPUf:
.text._Z6RunGPUf:
[----:B------:R-:W0:Y:S01]  /*0000*/  LDC R1, c[0x0][0x37c] ;  /* 0x0000df00ff017b82 */ /* 0x000e220000000800 */
[----:B------:R-:W-:Y:S01]  /*0010*/  MOV R17, 0x0 ;  /* 0x0000000000117802 */ /* 0x000fe20000000f00 */
[----:B------:R-:W1:Y:S01]  /*0020*/  LDCU UR4, c[0x0][0x2f8] ;  /* 0x00005f00ff0477ac */ /* 0x000e620008000800 */
[----:B0-----:R-:W-:Y:S01]  /*0030*/  VIADD R1, R1, 0xfffffff8 ;  /* 0xfffffff801017836 */ /* 0x001fe20000000000 */
[----:B------:R-:W-:-:S04]  /*0040*/  CS2R R6, SRZ ;  /* 0x0000000000067805 */ /* 0x000fc8000001ff00 */
[----:B------:R0:W2:Y:S01]  /*0050*/  LDC.64 R8, c[0x4][R17] ;  /* 0x0100000011087b82 */ /* 0x0000a20000000a00 */
[----:B------:R-:W3:Y:S01]  /*0060*/  LDCU.64 UR6, c[0x4][0x8] ;  /* 0x01000100ff0677ac */ /* 0x000ee20008000a00 */
[----:B------:R-:W4:Y:S01]  /*0070*/  LDCU UR5, c[0x0][0x2fc] ;  /* 0x00005f80ff0577ac */ /* 0x000f220008000800 */
[----:B-1----:R-:W-:Y:S01]  /*0080*/  IADD3 R16, P0, PT, R1, UR4, RZ ;  /* 0x0000000401107c10 */ /* 0x002fe2000ff1e0ff */
[----:B---3--:R-:W-:Y:S02]  /*0090*/  IMAD.U32 R4, RZ, RZ, UR6 ;  /* 0x00000006ff047e24 */ /* 0x008fe4000f8e00ff */
[----:B------:R-:W-:Y:S01]  /*00a0*/  IMAD.U32 R5, RZ, RZ, UR7 ;  /* 0x00000007ff057e24 */ /* 0x000fe2000f8e00ff */
[----:B0---4-:R-:W-:-:S09]  /*00b0*/  IADD3.X R2, PT, PT, RZ, UR5, RZ, P0, !PT ;  /* 0x00000005ff027c10 */ /* 0x011fd200087fe4ff */
[----:B------:R-:W-:-:S07]  /*00c0*/  LEPC R20, `(.L_x_0) ;  /* 0x000000001014794e */ /* 0x000fce0000000000 */
[----:B--2---:R-:W-:Y:S05]  /*00d0*/  CALL.ABS.NOINC R8 ;  /* 0x0000000008007343 */ /* 0x004fea0003c00000 */
.L_x_0:
[----:B------:R0:W1:Y:S01]  /*00e0*/  LDC.64 R8, c[0x4][R17] ;  /* 0x0100000011087b82 */ /* 0x0000620000000a00 */
[----:B------:R-:W2:Y:S01]  /*00f0*/  LDCU.64 UR4, c[0x4][0x10] ;  /* 0x01000200ff0477ac */ /* 0x000ea20008000a00 */
[----:B------:R-:W-:Y:S01]  /*0100*/  CS2R R6, SRZ ;  /* 0x0000000000067805 */ /* 0x000fe2000001ff00 */
[----:B--2---:R-:W-:Y:S02]  /*0110*/  IMAD.U32 R4, RZ, RZ, UR4 ;  /* 0x00000004ff047e24 */ /* 0x004fe4000f8e00ff */
[----:B0-----:R-:W-:-:S07]  /*0120*/  IMAD.U32 R5, RZ, RZ, UR5 ;  /* 0x00000005ff057e24 */ /* 0x001fce000f8e00ff */
[----:B------:R-:W-:-:S07]  /*0130*/  LEPC R20, `(.L_x_1) ;  /* 0x000000001014794e */ /* 0x000fce0000000000 */
[----:B-1----:R-:W-:Y:S05]  /*0140*/  CALL.ABS.NOINC R8 ;  /* 0x0000000008007343 */ /* 0x002fea0003c00000 */
.L_x_1:
[----:B------:R-:W0:Y:S01]  /*0150*/  LDC R0, c[0x0][0x380] ;  /* 0x0000e000ff007b82 */ /* 0x000e220000000800 */
[----:B------:R-:W1:Y:S01]  /*0160*/  LDCU.64 UR4, c[0x4][0x18] ;  /* 0x01000300ff0477ac */ /* 0x000e620008000a00 */
[----:B------:R-:W-:Y:S01]  /*0170*/  IMAD.MOV.U32 R6, RZ, RZ, R16 ;  /* 0x000000ffff067224 */ /* 0x000fe200078e0010 */
[----:B------:R-:W-:-:S05]  /*0180*/  MOV R7, R2 ;  /* 0x0000000200077202 */ /* 0x000fca0000000f00 */
[----:B------:R2:W3:Y:S01]  /*0190*/  LDC.64 R10, c[0x4][R17] ;  /* 0x01000000110a7b82 */ /* 0x0004e20000000a00 */
[----:B-1----:R-:W-:Y:S01]  /*01a0*/  MOV R4, UR4 ;  /* 0x0000000400047c02 */ /* 0x002fe20008000f00 */
[----:B------:R-:W-:Y:S02]  /*01b0*/  IMAD.U32 R5, RZ, RZ, UR5 ;  /* 0x00000005ff057e24 */ /* 0x000fe4000f8e00ff */
[----:B0-----:R-:W-:-:S04]  /*01c0*/  FMUL R0, R0, R0 ;  /* 0x0000000000007220 */ /* 0x001fc80000400000 */
[----:B------:R-:W0:Y:S02]  /*01d0*/  F2F.F64.F32 R8, R0 ;  /* 0x0000000000087310 */ /* 0x000e240000201800 */
[----:B0--3--:R2:W-:Y:S02]  /*01e0*/  STL.64 [R1], R8 ;  /* 0x0000000801007387 */ /* 0x0095e40000100a00 */
[----:B------:R-:W-:-:S07]  /*01f0*/  LEPC R20, `(.L_x_2) ;  /* 0x000000001014794e */ /* 0x000fce0000000000 */
[----:B--2---:R-:W-:Y:S05]  /*0200*/  CALL.ABS.NOINC R10 ;  /* 0x000000000a007343 */ /* 0x004fea0003c00000 */
.L_x_2:
[----:B------:R-:W-:Y:S05]  /*0210*/  EXIT ;  /* 0x000000000000794d */ /* 0x000fea0003800000 */
.L_x_3:
[----:B------:R-:W-:-:S00]  /*0220*/  BRA `(.L_x_3) ;  /* 0xfffffffc00fc7947 */ /* 0x000fc0000383ffff */
[----:B------:R-:W-:-:S00]  /*0230*/  NOP ;  /* 0x0000000000007918 */ /* 0x000fc00000000000 */
        /* <DEDUP_REMOVED lines=12> */
.L_x_4:


//--------------------- .nv.global.init           --------------------------
	.section	.nv.global.init,"aw",@progbits
.nv.global.init:
	.type		$str$2,@object
	.size		$str$2,($str$1 - $str$2)
$str$2:
        /*0000*/ 	.byte	0x25, 0x66, 0x0a, 0x00
	.type		$str$1,@object
	.size		$str$1,($str - $str$1)
$str$1:
        /*0004*/ 	.byte	0x68, 0x6f, 0x73, 0x74, 0x20, 0x26, 0x20, 0x64, 0x65, 0x76, 0x69, 0x63, 0x65, 0x20, 0x70, 0x72
        /*0014*/ 	.byte	0x69, 0x6e, 0x74, 0x0a, 0x00
	.type		$str,@object
	.size		$str,(.L_0 - $str)
$str:
        /*0019*/ 	.byte	0x54, 0x68, 0x69, 0x73, 0x20, 0x66, 0x75, 0x6e, 0x63, 0x74, 0x69, 0x6f, 0x6e, 0x20, 0x6d, 0x61
        /*0029*/ 	.byte	0x79, 0x20, 0x6f, 0x6e, 0x6c, 0x79, 0x20, 0x62, 0x65, 0x20, 0x63, 0x61, 0x6c, 0x6c, 0x65, 0x64
        /*0039*/ 	.byte	0x20, 0x66, 0x72, 0x6f, 0x6d, 0x20, 0x64, 0x65, 0x76, 0x69, 0x63, 0x65, 0x0a, 0x00
.L_0:


//--------------------- .nv.shared.reserved.0     --------------------------
	.section	.nv.shared.reserved.0,"aw",@nobits
	.weak		__nv_reservedSMEM_offset_0_alias
	.size		__nv_reservedSMEM_offset_0_alias, 0, 64
	.other		__nv_reservedSMEM_offset_0_alias,@"STO_CUDA_RESERVED_SHARED STV_DEFAULT"
__nv_reservedSMEM_offset_0_alias:
	.zero		0
	.zero		64


//--------------------- .nv.constant0._Z6RunGPUf  --------------------------
	.section	.nv.constant0._Z6RunGPUf,"a",@progbits
	.sectionflags	@""
	.align	4
.nv.constant0._Z6RunGPUf:
	.zero		900


//--------------------- SYMBOLS --------------------------

	.type		.nv.reservedSmem.offset0,@object
	.size		.nv.reservedSmem.offset0,0x4
	.type		vprintf,@function
